//
// Generated by NVIDIA NVVM Compiler
//
// Compiler Build ID: CL-36424714
// Cuda compilation tools, release 13.0, V13.0.88
// Based on NVVM 20.0.0
//

.version 9.0
.target sm_100
.address_size 64

	// .globl	_Z16greyscale_kernelPhS_ii

.visible .entry _Z16greyscale_kernelPhS_ii(
	.param .u64 .ptr .align 1 _Z16greyscale_kernelPhS_ii_param_0,
	.param .u64 .ptr .align 1 _Z16greyscale_kernelPhS_ii_param_1,
	.param .u32 _Z16greyscale_kernelPhS_ii_param_2,
	.param .u32 _Z16greyscale_kernelPhS_ii_param_3
)
{
	.reg .pred 	%p<2>;
	.reg .b16 	%rs<4>;
	.reg .b32 	%r<10>;
	.reg .b32 	%f<7>;
	.reg .b64 	%rd<9>;

	ld.param.u64 	%rd1, [_Z16greyscale_kernelPhS_ii_param_0];
	ld.param.u64 	%rd2, [_Z16greyscale_kernelPhS_ii_param_1];
	ld.param.u32 	%r2, [_Z16greyscale_kernelPhS_ii_param_2];
	ld.param.u32 	%r3, [_Z16greyscale_kernelPhS_ii_param_3];
	mov.u32 	%r4, %ctaid.x;
	mov.u32 	%r5, %ntid.x;
	mov.u32 	%r6, %tid.x;
	mad.lo.s32 	%r1, %r4, %r5, %r6;
	mul.lo.s32 	%r7, %r3, %r2;
	setp.ge.s32 	%p1, %r1, %r7;
	@%p1 bra 	$L__BB0_2;
	cvta.to.global.u64 	%rd3, %rd1;
	cvta.to.global.u64 	%rd4, %rd2;
	mul.lo.s32 	%r8, %r1, 3;
	cvt.s64.s32 	%rd5, %r8;
	add.s64 	%rd6, %rd3, %rd5;
	ld.global.u8 	%rs1, [%rd6];
	ld.global.u8 	%rs2, [%rd6+1];
	ld.global.u8 	%rs3, [%rd6+2];
	cvt.rn.f32.u16 	%f1, %rs1;
	cvt.rn.f32.u16 	%f2, %rs2;
	mul.f32 	%f3, %f2, 0f3F371759;
	fma.rn.f32 	%f4, %f1, 0f3E59B3D0, %f3;
	cvt.rn.f32.u16 	%f5, %rs3;
	fma.rn.f32 	%f6, %f5, 0f3D93DD98, %f4;
	cvt.rzi.u32.f32 	%r9, %f6;
	cvt.s64.s32 	%rd7, %r1;
	add.s64 	%rd8, %rd4, %rd7;
	st.global.u8 	[%rd8], %r9;
$L__BB0_2:
	ret;

}


// ===== COMPILED SASS (sm_100) =====

	.target	sm_100

	.elftype	@"ET_EXEC"


//--------------------- .note.nv.tkinfo           --------------------------
	.section	.note.nv.tkinfo,"",@"SHT_NOTE"
	.sectionflags	@"SHF_NOTE_NV_TKINFO"
	.tkinfo
        /*0018*/ 	.word	0x00000002
        /*0030*/ 	.string	""
        /*0030*/ 	.string	"ptxas"
        /*0030*/ 	.string	"Cuda compilation tools, release 13.0, V13.0.88"
        /*0030*/ 	.string	"Build cuda_13.0.r13.0/compiler.36424714_0"
        /*0030*/ 	.string	"-arch sm_100 -m 64 "



//--------------------- .note.nv.cuinfo           --------------------------
	.section	.note.nv.cuinfo,"",@"SHT_NOTE"
	.sectionflags	@"SHF_NOTE_NV_CUINFO"
        /*0018*/ 	.short	0x0002
        /*001a*/ 	.short	0x0064
        /*001c*/ 	.short	0x0082
	.zero		2


//--------------------- .nv.info                  --------------------------
	.section	.nv.info,"",@"SHT_CUDA_INFO"
	.align	4


	//----- nvinfo : EIATTR_REGCOUNT
	.align		4
        /*0000*/ 	.byte	0x04, 0x2f
        /*0002*/ 	.short	(.L_1 - .L_0)
	.align		4
.L_0:
        /*0004*/ 	.word	index@(_Z16greyscale_kernelPhS_ii)
        /*0008*/ 	.word	0x0000000a


	//----- nvinfo : EIATTR_FRAME_SIZE
	.align		4
.L_1:
        /*000c*/ 	.byte	0x04, 0x11
        /*000e*/ 	.short	(.L_3 - .L_2)
	.align		4
.L_2:
        /*0010*/ 	.word	index@(_Z16greyscale_kernelPhS_ii)
        /*0014*/ 	.word	0x00000000


	//----- nvinfo : EIATTR_MIN_STACK_SIZE
	.align		4
.L_3:
        /*0018*/ 	.byte	0x04, 0x12
        /*001a*/ 	.short	(.L_5 - .L_4)
	.align		4
.L_4:
        /*001c*/ 	.word	index@(_Z16greyscale_kernelPhS_ii)
        /*0020*/ 	.word	0x00000000
.L_5:


//--------------------- .nv.compat                --------------------------
	.section	.nv.compat,"",@"SHT_CUDA_COMPAT_INFO"
	.align	4
        /*0000*/ 	.byte	0x02, 0x09, 0x00, 0x00, 0x02, 0x02, 0x01, 0x00, 0x02, 0x05, 0x05, 0x00, 0x03, 0x07, 0x01, 0x01
        /*0010*/ 	.byte	0x02, 0x03, 0x00, 0x00, 0x02, 0x06, 0x01, 0x00, 0x04, 0x0b, 0x08, 0x00, 0x09, 0x00, 0x00, 0x00
        /*0020*/ 	.byte	0x00, 0x00, 0x00, 0x00


//--------------------- .nv.info._Z16greyscale_kernelPhS_ii --------------------------
	.section	.nv.info._Z16greyscale_kernelPhS_ii,"",@"SHT_CUDA_INFO"
	.sectionflags	@""
	.align	4


	//----- nvinfo : EIATTR_CUDA_API_VERSION
	.align		4
        /*0000*/ 	.byte	0x04, 0x37
        /*0002*/ 	.short	(.L_7 - .L_6)
.L_6:
        /*0004*/ 	.word	0x00000082


	//----- nvinfo : EIATTR_KPARAM_INFO
	.align		4
.L_7:
        /*0008*/ 	.byte	0x04, 0x17
        /*000a*/ 	.short	(.L_9 - .L_8)
.L_8:
        /*000c*/ 	.word	0x00000000
        /*0010*/ 	.short	0x0003
        /*0012*/ 	.short	0x0014
        /*0014*/ 	.byte	0x00, 0xf0, 0x11, 0x00


	//----- nvinfo : EIATTR_KPARAM_INFO
	.align		4
.L_9:
        /*0018*/ 	.byte	0x04, 0x17
        /*001a*/ 	.short	(.L_11 - .L_10)
.L_10:
        /*001c*/ 	.word	0x00000000
        /*0020*/ 	.short	0x0002
        /*0022*/ 	.short	0x0010
        /*0024*/ 	.byte	0x00, 0xf0, 0x11, 0x00


	//----- nvinfo : EIATTR_KPARAM_INFO
	.align		4
.L_11:
        /*0028*/ 	.byte	0x04, 0x17
        /*002a*/ 	.short	(.L_13 - .L_12)
.L_12:
        /*002c*/ 	.word	0x00000000
        /*0030*/ 	.short	0x0001
        /*0032*/ 	.short	0x0008
        /*0034*/ 	.byte	0x00, 0xf5, 0x21, 0x00


	//----- nvinfo : EIATTR_KPARAM_INFO
	.align		4
.L_13:
        /*0038*/ 	.byte	0x04, 0x17
        /*003a*/ 	.short	(.L_15 - .L_14)
.L_14:
        /*003c*/ 	.word	0x00000000
        /*0040*/ 	.short	0x0000
        /*0042*/ 	.short	0x0000
        /*0044*/ 	.byte	0x00, 0xf5, 0x21, 0x00


	//----- nvinfo : EIATTR_SPARSE_MMA_MASK
	.align		4
.L_15:
        /*0048*/ 	.byte	0x03, 0x50
        /*004a*/ 	.short	0x0000


	//----- nvinfo : EIATTR_MAXREG_COUNT
	.align		4
        /*004c*/ 	.byte	0x03, 0x1b
        /*004e*/ 	.short	0x00ff


	//----- nvinfo : EIATTR_MERCURY_ISA_VERSION
	.align		4
        /*0050*/ 	.byte	0x03, 0x5f
        /*0052*/ 	.short	0x0101


	//----- nvinfo : EIATTR_VRC_CTA_INIT_COUNT
	.align		4
        /*0054*/ 	.byte	0x02, 0x4a
	.zero		1
	.zero		1


	//----- nvinfo : EIATTR_EXIT_INSTR_OFFSETS
	.align		4
        /*0058*/ 	.byte	0x04, 0x1c
        /*005a*/ 	.short	(.L_17 - .L_16)


	//   ....[0]....
.L_16:
        /*005c*/ 	.word	0x00000080


	//   ....[1]....
        /*0060*/ 	.word	0x000001b0


	//----- nvinfo : EIATTR_CBANK_PARAM_SIZE
	.align		4
.L_17:
        /*0064*/ 	.byte	0x03, 0x19
        /*0066*/ 	.short	0x0018


	//----- nvinfo : EIATTR_PARAM_CBANK
	.align		4
        /*0068*/ 	.byte	0x04, 0x0a
        /*006a*/ 	.short	(.L_19 - .L_18)
	.align		4
.L_18:
        /*006c*/ 	.word	index@(.nv.constant0._Z16greyscale_kernelPhS_ii)
        /*0070*/ 	.short	0x0380
        /*0072*/ 	.short	0x0018


	//----- nvinfo : EIATTR_SW_WAR
	.align		4
.L_19:
        /*0074*/ 	.byte	0x04, 0x36
        /*0076*/ 	.short	(.L_21 - .L_20)
.L_20:
        /*0078*/ 	.word	0x00000008
.L_21:


//--------------------- .nv.callgraph             --------------------------
	.section	.nv.callgraph,"",@"SHT_CUDA_CALLGRAPH"
	.align	4
	.sectionentsize	8
	.align		4
        /*0000*/ 	.word	0x00000000
	.align		4
        /*0004*/ 	.word	0xffffffff
	.align		4
        /*0008*/ 	.word	0x00000000
	.align		4
        /*000c*/ 	.word	0xfffffffe
	.align		4
        /*0010*/ 	.word	0x00000000
	.align		4
        /*0014*/ 	.word	0xfffffffd
	.align		4
        /*0018*/ 	.word	0x00000000
	.align		4
        /*001c*/ 	.word	0xfffffffc


//--------------------- .text._Z16greyscale_kernelPhS_ii --------------------------
	.section	.text._Z16greyscale_kernelPhS_ii,"ax",@progbits
	.align	128
        .global         _Z16greyscale_kernelPhS_ii
        .type           _Z16greyscale_kernelPhS_ii,@function
        .size           _Z16greyscale_kernelPhS_ii,(.L_x_1 - _Z16greyscale_kernelPhS_ii)
        .other          _Z16greyscale_kernelPhS_ii,@"STO_CUDA_ENTRY STV_DEFAULT"
_Z16greyscale_kernelPhS_ii:
.text._Z16greyscale_kernelPhS_ii:
[----:B------:R-:W-:Y:S01]  /*0000*/  LDC R1, c[0x0][0x37c] ;  /* 0x0000df00ff017b82 */ /* 0x000fe20000000800 */
[----:B------:R-:W0:Y:S07]  /*0010*/  S2R R3, SR_TID.X ;  /* 0x0000000000037919 */ /* 0x000e2e0000002100 */
[----:B------:R-:W0:Y:S01]  /*0020*/  S2UR UR6, SR_CTAID.X ;  /* 0x00000000000679c3 */ /* 0x000e220000002500 */
[----:B------:R-:W1:Y:S07]  /*0030*/  LDCU.64 UR4, c[0x0][0x390] ;  /* 0x00007200ff0477ac */ /* 0x000e6e0008000a00 */
[----:B------:R-:W0:Y:S01]  /*0040*/  LDC R0, c[0x0][0x360] ;  /* 0x0000d800ff007b82 */ /* 0x000e220000000800 */
[----:B-1----:R-:W-:Y:S01]  /*0050*/  UIMAD UR4, UR5, UR4, URZ ;  /* 0x00000004050472a4 */ /* 0x002fe2000f8e02ff */
[----:B0-----:R-:W-:-:S05]  /*0060*/  IMAD R0, R0, UR6, R3 ;  /* 0x0000000600007c24 */ /* 0x001fca000f8e0203 */
[----:B------:R-:W-:-:S13]  /*0070*/  ISETP.GE.AND P0, PT, R0, UR4, PT ;  /* 0x0000000400007c0c */ /* 0x000fda000bf06270 */
[----:B------:R-:W-:Y:S05]  /*0080*/  @P0 EXIT ;  /* 0x000000000000094d */ /* 0x000fea0003800000 */
[----:B------:R-:W0:Y:S01]  /*0090*/  LDCU.128 UR8, c[0x0][0x380] ;  /* 0x00007000ff0877ac */ /* 0x000e220008000c00 */
[----:B------:R-:W-:Y:S01]  /*00a0*/  IMAD R3, R0, 0x3, RZ ;  /* 0x0000000300037824 */ /* 0x000fe200078e02ff */
[----:B------:R-:W1:Y:S04]  /*00b0*/  LDCU.64 UR4, c[0x0][0x358] ;  /* 0x00006b00ff0477ac */ /* 0x000e680008000a00 */
[----:B0-----:R-:W-:-:S04]  /*00c0*/  IADD3 R2, P0, PT, R3, UR8, RZ ;  /* 0x0000000803027c10 */ /* 0x001fc8000ff1e0ff */
[----:B------:R-:W-:-:S05]  /*00d0*/  LEA.HI.X.SX32 R3, R3, UR9, 0x1, P0 ;  /* 0x0000000903037c11 */ /* 0x000fca00080f0eff */
[----:B-1----:R-:W2:Y:S04]  /*00e0*/  LDG.E.U8 R5, desc[UR4][R2.64+0x1] ;  /* 0x0000010402057981 */ /* 0x002ea8000c1e1100 */
[----:B------:R-:W3:Y:S04]  /*00f0*/  LDG.E.U8 R4, desc[UR4][R2.64] ;  /* 0x0000000402047981 */ /* 0x000ee8000c1e1100 */
[----:B------:R-:W4:Y:S01]  /*0100*/  LDG.E.U8 R6, desc[UR4][R2.64+0x2] ;  /* 0x0000020402067981 */ /* 0x000f22000c1e1100 */
[----:B--2---:R-:W-:Y:S02]  /*0110*/  I2FP.F32.U32 R5, R5 ;  /* 0x0000000500057245 */ /* 0x004fe40000201000 */
[----:B---3--:R-:W-:-:S03]  /*0120*/  I2FP.F32.U32 R4, R4 ;  /* 0x0000000400047245 */ /* 0x008fc60000201000 */
[----:B------:R-:W-:Y:S01]  /*0130*/  FMUL R5, R5, 0.71520000696182250977 ;  /* 0x3f37175905057820 */ /* 0x000fe20000400000 */
[----:B----4-:R-:W-:-:S03]  /*0140*/  I2FP.F32.U32 R7, R6 ;  /* 0x0000000600077245 */ /* 0x010fc60000201000 */
[----:B------:R-:W-:-:S04]  /*0150*/  FFMA R4, R4, 0.21259999275207519531, R5 ;  /* 0x3e59b3d004047823 */ /* 0x000fc80000000005 */
[----:B------:R-:W-:Y:S01]  /*0160*/  FFMA R7, R7, 0.072200000286102294922, R4 ;  /* 0x3d93dd9807077823 */ /* 0x000fe20000000004 */
[----:B------:R-:W-:-:S04]  /*0170*/  IADD3 R4, P0, PT, R0, UR10, RZ ;  /* 0x0000000a00047c10 */ /* 0x000fc8000ff1e0ff */
[----:B------:R-:W-:Y:S01]  /*0180*/  LEA.HI.X.SX32 R5, R0, UR11, 0x1, P0 ;  /* 0x0000000b00057c11 */ /* 0x000fe200080f0eff */
[----:B------:R-:W0:Y:S04]  /*0190*/  F2I.U32.TRUNC.NTZ R7, R7 ;  /* 0x0000000700077305 */ /* 0x000e28000020f000 */
[----:B0-----:R-:W-:Y:S01]  /*01a0*/  STG.E.U8 desc[UR4][R4.64], R7 ;  /* 0x0000000704007986 */ /* 0x001fe2000c101104 */
[----:B------:R-:W-:Y:S05]  /*01b0*/  EXIT ;  /* 0x000000000000794d */ /* 0x000fea0003800000 */
.L_x_0:
[----:B------:R-:W-:-:S00]  /*01c0*/  BRA `(.L_x_0) ;  /* 0xfffffffc00fc7947 */ /* 0x000fc0000383ffff */
[----:B------:R-:W-:-:S00]  /*01d0*/  NOP ;  /* 0x0000000000007918 */ /* 0x000fc00000000000 */
        /* <DEDUP_REMOVED lines=10> */
.L_x_1:


//--------------------- .nv.shared.reserved.0     --------------------------
	.section	.nv.shared.reserved.0,"aw",@nobits
	.weak		__nv_reservedSMEM_offset_0_alias
	.size		__nv_reservedSMEM_offset_0_alias, 0, 64
	.other		__nv_reservedSMEM_offset_0_alias,@"STO_CUDA_RESERVED_SHARED STV_DEFAULT"
__nv_reservedSMEM_offset_0_alias:
	.zero		0
	.zero		64


//--------------------- .nv.constant0._Z16greyscale_kernelPhS_ii --------------------------
	.section	.nv.constant0._Z16greyscale_kernelPhS_ii,"a",@progbits
	.sectionflags	@""
	.align	4
.nv.constant0._Z16greyscale_kernelPhS_ii:
	.zero		920


//--------------------- SYMBOLS --------------------------

	.type		.nv.reservedSmem.offset0,@object
	.size		.nv.reservedSmem.offset0,0x4
